	.headerflags	@"EF_CUDA_TEXMODE_UNIFIED EF_CUDA_64BIT_ADDRESS EF_CUDA_ACCELERATORS EF_CUDA_SM90 EF_CUDA_VIRTUAL_SM(EF_CUDA_SM90)"
	.elftype	@"ET_EXEC"


//--------------------- .nv.info                  --------------------------
	.section	.nv.info,"",@"SHT_CUDA_INFO"
	.align	4


	//----- nvinfo : EIATTR_REGCOUNT
	.align		4
        /*0000*/ 	.byte	0x04, 0x2f
        /*0002*/ 	.short	(.L_1 - .L_0)
	.align		4
.L_0:
        /*0004*/ 	.word	index@(triton_poi_fused_convolution_13)
        /*0008*/ 	.word	0x0000000c


	//----- nvinfo : EIATTR_MIN_STACK_SIZE
	.align		4
.L_1:
        /*000c*/ 	.byte	0x04, 0x12
        /*000e*/ 	.short	(.L_3 - .L_2)
	.align		4
.L_2:
        /*0010*/ 	.word	index@(triton_poi_fused_convolution_13)
        /*0014*/ 	.word	0x00000000


	//----- nvinfo : EIATTR_FRAME_SIZE
	.align		4
.L_3:
        /*0018*/ 	.byte	0x04, 0x11
        /*001a*/ 	.short	(.L_5 - .L_4)
	.align		4
.L_4:
        /*001c*/ 	.word	index@(triton_poi_fused_convolution_13)
        /*0020*/ 	.word	0x00000000


	//----- nvinfo : EIATTR_MIN_STACK_SIZE
	.align		4
.L_5:
        /*0024*/ 	.byte	0x04, 0x12
        /*0026*/ 	.short	(.L_7 - .L_6)
	.align		4
.L_6:
        /*0028*/ 	.word	index@(triton_poi_fused_convolution_13)
        /*002c*/ 	.word	0x00000000
.L_7:


//--------------------- .nv.info.triton_poi_fused_convolution_13 --------------------------
	.section	.nv.info.triton_poi_fused_convolution_13,"",@"SHT_CUDA_INFO"
	.sectionflags	@""
	.align	4


	//----- nvinfo : EIATTR_CUDA_API_VERSION
	.align		4
        /*0000*/ 	.byte	0x04, 0x37
        /*0002*/ 	.short	(.L_9 - .L_8)
.L_8:
        /*0004*/ 	.word	0x0000007c


	//----- nvinfo : EIATTR_KPARAM_INFO
	.align		4
.L_9:
        /*0008*/ 	.byte	0x04, 0x17
        /*000a*/ 	.short	(.L_11 - .L_10)
.L_10:
        /*000c*/ 	.word	0x00000000
        /*0010*/ 	.short	0x0002
        /*0012*/ 	.short	0x0010
        /*0014*/ 	.byte	0x00, 0xf0, 0x11, 0x00


	//----- nvinfo : EIATTR_KPARAM_INFO
	.align		4
.L_11:
        /*0018*/ 	.byte	0x04, 0x17
        /*001a*/ 	.short	(.L_13 - .L_12)
.L_12:
        /*001c*/ 	.word	0x00000000
        /*0020*/ 	.short	0x0001
        /*0022*/ 	.short	0x0008
        /*0024*/ 	.byte	0x00, 0xf4, 0x21, 0x00


	//----- nvinfo : EIATTR_KPARAM_INFO
	.align		4
.L_13:
        /*0028*/ 	.byte	0x04, 0x17
        /*002a*/ 	.short	(.L_15 - .L_14)
.L_14:
        /*002c*/ 	.word	0x00000000
        /*0030*/ 	.short	0x0000
        /*0032*/ 	.short	0x0000
        /*0034*/ 	.byte	0x00, 0xf4, 0x21, 0x00


	//----- nvinfo : EIATTR_SPARSE_MMA_MASK
	.align		4
.L_15:
        /*0038*/ 	.byte	0x03, 0x50
        /*003a*/ 	.short	0x0000


	//----- nvinfo : EIATTR_MAXREG_COUNT
	.align		4
        /*003c*/ 	.byte	0x03, 0x1b
        /*003e*/ 	.short	0x00ff


	//----- nvinfo : EIATTR_EXIT_INSTR_OFFSETS
	.align		4
        /*0040*/ 	.byte	0x04, 0x1c
        /*0042*/ 	.short	(.L_17 - .L_16)


	//   ....[0]....
.L_16:
        /*0044*/ 	.word	0x000001c0


	//   ....[1]....
        /*0048*/ 	.word	0x000001e0


	//----- nvinfo : EIATTR_REQNTID
	.align		4
.L_17:
        /*004c*/ 	.byte	0x04, 0x10
        /*004e*/ 	.short	(.L_19 - .L_18)
.L_18:
        /*0050*/ 	.word	0x00000080
        /*0054*/ 	.word	0x00000001
        /*0058*/ 	.word	0x00000001


	//----- nvinfo : EIATTR_CBANK_PARAM_SIZE
	.align		4
.L_19:
        /*005c*/ 	.byte	0x03, 0x19
        /*005e*/ 	.short	0x0014


	//----- nvinfo : EIATTR_PARAM_CBANK
	.align		4
        /*0060*/ 	.byte	0x04, 0x0a
        /*0062*/ 	.short	(.L_21 - .L_20)
	.align		4
.L_20:
        /*0064*/ 	.word	index@(.nv.constant0.triton_poi_fused_convolution_13)
        /*0068*/ 	.short	0x0210
        /*006a*/ 	.short	0x0014


	//----- nvinfo : EIATTR_SW_WAR
	.align		4
.L_21:
        /*006c*/ 	.byte	0x04, 0x36
        /*006e*/ 	.short	(.L_23 - .L_22)
.L_22:
        /*0070*/ 	.word	0x00000008
.L_23:


//--------------------- .nv.callgraph             --------------------------
	.section	.nv.callgraph,"",@"SHT_CUDA_CALLGRAPH"
	.align	4
	.sectionentsize	8
	.align		4
        /*0000*/ 	.word	0x00000000
	.align		4
        /*0004*/ 	.word	0xffffffff
	.align		4
        /*0008*/ 	.word	0x00000000
	.align		4
        /*000c*/ 	.word	0xfffffffe
	.align		4
        /*0010*/ 	.word	0x00000000
	.align		4
        /*0014*/ 	.word	0xfffffffd
	.align		4
        /*0018*/ 	.word	0x00000000
	.align		4
        /*001c*/ 	.word	0xfffffffc


//--------------------- .text.triton_poi_fused_convolution_13 --------------------------
	.section	.text.triton_poi_fused_convolution_13,"ax",@progbits
	.align	128
        .global         triton_poi_fused_convolution_13
        .type           triton_poi_fused_convolution_13,@function
        .size           triton_poi_fused_convolution_13,(.L_x_1 - triton_poi_fused_convolution_13)
        .other          triton_poi_fused_convolution_13,@"STO_CUDA_ENTRY STV_DEFAULT"
triton_poi_fused_convolution_13:
.text.triton_poi_fused_convolution_13:
[----:B------:R-:W0:Y:S02]  /*0000*/  LDC R1, c[0x0][0x28] ;  /* 0x00000a00ff017b82 */ /* 0x000e240000000800 */
[----:B------:R-:W1:Y:S01]  /*0010*/  S2R R0, SR_TID.X ;  /* 0x0000000000007919 */ /* 0x000e620000002100 */
[----:B------:R-:W2:Y:S01]  /*0020*/  LDC.64 R2, c[0x0][0x210] ;  /* 0x00008400ff027b82 */ /* 0x000ea20000000a00 */
[----:B------:R-:W-:Y:S01]  /*0030*/  ULDC.64 UR4, c[0x0][0x208] ;  /* 0x0000820000047ab9 */ /* 0x000fe20000000a00 */
[----:B------:R-:W3:Y:S06]  /*0040*/  S2R R7, SR_CTAID.X ;  /* 0x0000000000077919 */ /* 0x000eec0000002500 */
[----:B------:R-:W4:Y:S01]  /*0050*/  LDC.64 R4, c[0x0][0x218] ;  /* 0x00008600ff047b82 */ /* 0x000f220000000a00 */
[----:B-1----:R-:W-:Y:S01]  /*0060*/  IMAD.SHL.U32 R0, R0, 0x2, RZ ;  /* 0x0000000200007824 */ /* 0x002fe200078e00ff */
[----:B---3--:R-:W-:-:S04]  /*0070*/  SHF.R.S32.HI R6, RZ, 0x17, R7 ;  /* 0x00000017ff067819 */ /* 0x008fc80000011407 */
[----:B------:R-:W-:Y:S02]  /*0080*/  LOP3.LUT R0, R0, 0xfe, RZ, 0xc0, !PT ;  /* 0x000000fe00007812 */ /* 0x000fe400078ec0ff */
[----:B------:R-:W-:-:S03]  /*0090*/  SGXT R6, R6, 0x1 ;  /* 0x000000010606781a */ /* 0x000fc60000000200 */
[----:B------:R-:W-:-:S04]  /*00a0*/  IMAD R7, R7, 0x100, R0 ;  /* 0x0000010007077824 */ /* 0x000fc800078e0200 */
[C---:B--2---:R-:W-:Y:S01]  /*00b0*/  IMAD.WIDE R2, R7.reuse, 0x4, R2 ;  /* 0x0000000407027825 */ /* 0x044fe200078e0202 */
[----:B------:R-:W-:Y:S02]  /*00c0*/  LEA.HI R6, R6, R7, RZ, 0x2 ;  /* 0x0000000706067211 */ /* 0x000fe400078f10ff */
[----:B------:R-:W-:Y:S02]  /*00d0*/  ISETP.GE.AND P0, PT, R7, 0x800, PT ;  /* 0x000008000700780c */ /* 0x000fe40003f06270 */
[--C-:B------:R-:W-:Y:S02]  /*00e0*/  SHF.R.S32.HI R0, RZ, 0x2, R6.reuse ;  /* 0x00000002ff007819 */ /* 0x100fe40000011406 */
[----:B------:R-:W-:Y:S02]  /*00f0*/  SHF.R.S32.HI R9, RZ, 0x1f, R6 ;  /* 0x0000001fff097819 */ /* 0x000fe40000011406 */
[----:B------:R-:W-:Y:S02]  /*0100*/  CS2R R6, SRZ ;  /* 0x0000000000067805 */ /* 0x000fe4000001ff00 */
[----:B------:R-:W-:-:S04]  /*0110*/  LEA.HI R9, R9, R0, RZ, 0x7 ;  /* 0x0000000009097211 */ /* 0x000fc800078f38ff */
[----:B------:R-:W-:Y:S01]  /*0120*/  LOP3.LUT R9, R9, 0xffffff80, RZ, 0xc0, !PT ;  /* 0xffffff8009097812 */ /* 0x000fe200078ec0ff */
[----:B------:R-:W2:Y:S04]  /*0130*/  @!P0 LDG.E.64 R6, desc[UR4][R2.64] ;  /* 0x0000000402068981 */ /* 0x000ea8000c1e1b00 */
[----:B------:R-:W-:Y:S02]  /*0140*/  IMAD.IADD R9, R0, 0x1, -R9 ;  /* 0x0000000100097824 */ /* 0x000fe400078e0a09 */
[----:B------:R-:W-:Y:S02]  /*0150*/  IMAD.MOV.U32 R0, RZ, RZ, RZ ;  /* 0x000000ffff007224 */ /* 0x000fe400078e00ff */
[----:B----4-:R-:W-:-:S04]  /*0160*/  IMAD.WIDE R4, R9, 0x4, R4 ;  /* 0x0000000409047825 */ /* 0x010fc800078e0204 */
[----:B------:R-:W-:Y:S01]  /*0170*/  IMAD.MOV.U32 R9, RZ, RZ, RZ ;  /* 0x000000ffff097224 */ /* 0x000fe200078e00ff */
[----:B------:R-:W2:Y:S05]  /*0180*/  @!P0 LDG.E.EL R0, desc[UR4][R4.64] ;  /* 0x0000000404008981 */ /* 0x000eaa000c2e1900 */
[----:B------:R-:W3:Y:S01]  /*0190*/  @!P0 LDG.E.EL R9, desc[UR4][R4.64] ;  /* 0x0000000404098981 */ /* 0x000ee2000c2e1900 */
[----:B--2---:R-:W-:Y:S01]  /*01a0*/  FADD R7, R0, R7 ;  /* 0x0000000700077221 */ /* 0x004fe20000000000 */
[----:B---3--:R-:W-:Y:S01]  /*01b0*/  FADD R6, R9, R6 ;  /* 0x0000000609067221 */ /* 0x008fe20000000000 */
[----:B------:R-:W-:Y:S06]  /*01c0*/  @P0 EXIT ;  /* 0x000000000000094d */ /* 0x000fec0003800000 */
[----:B------:R-:W-:Y:S01]  /*01d0*/  STG.E.64 desc[UR4][R2.64], R6 ;  /* 0x0000000602007986 */ /* 0x000fe2000c101b04 */
[----:B------:R-:W-:Y:S05]  /*01e0*/  EXIT ;  /* 0x000000000000794d */ /* 0x000fea0003800000 */
.L_x_0:
[----:B------:R-:W-:-:S00]  /*01f0*/  BRA `(.L_x_0) ;  /* 0xfffffffc00fc7947 */ /* 0x000fc0000383ffff */
[----:B------:R-:W-:-:S00]  /*0200*/  NOP ;  /* 0x0000000000007918 */ /* 0x000fc00000000000 */
[----:B------:R-:W-:-:S00]  /*0210*/  NOP ;  /* 0x0000000000007918 */ /* 0x000fc00000000000 */
[----:B------:R-:W-:-:S00]  /*0220*/  NOP ;  /* 0x0000000000007918 */ /* 0x000fc00000000000 */
[----:B------:R-:W-:-:S00]  /*0230*/  NOP ;  /* 0x0000000000007918 */ /* 0x000fc00000000000 */
[----:B------:R-:W-:-:S00]  /*0240*/  NOP ;  /* 0x0000000000007918 */ /* 0x000fc00000000000 */
[----:B------:R-:W-:-:S00]  /*0250*/  NOP ;  /* 0x0000000000007918 */ /* 0x000fc00000000000 */
[----:B------:R-:W-:-:S00]  /*0260*/  NOP ;  /* 0x0000000000007918 */ /* 0x000fc00000000000 */
[----:B------:R-:W-:-:S00]  /*0270*/  NOP ;  /* 0x0000000000007918 */ /* 0x000fc00000000000 */
.L_x_1:


//--------------------- .nv.constant0.triton_poi_fused_convolution_13 --------------------------
	.section	.nv.constant0.triton_poi_fused_convolution_13,"a",@progbits
	.sectionflags	@""
	.align	4
.nv.constant0.triton_poi_fused_convolution_13:
	.zero		548
